//
// Generated by NVIDIA NVVM Compiler
//
// Compiler Build ID: CL-36424714
// Cuda compilation tools, release 13.0, V13.0.88
// Based on NVVM 20.0.0
//

.version 9.0
.target sm_100
.address_size 64

	// .globl	complexFilter2D

.visible .entry complexFilter2D(
	.param .u64 .ptr .align 1 complexFilter2D_param_0,
	.param .u32 complexFilter2D_param_1,
	.param .u32 complexFilter2D_param_2,
	.param .u64 .ptr .align 1 complexFilter2D_param_3,
	.param .u64 .ptr .align 1 complexFilter2D_param_4,
	.param .u64 .ptr .align 1 complexFilter2D_param_5,
	.param .u32 complexFilter2D_param_6
)
{
	.reg .pred 	%p<15>;
	.reg .b16 	%rs<16>;
	.reg .b32 	%r<67>;
	.reg .b32 	%f<124>;
	.reg .b64 	%rd<32>;

	ld.param.u64 	%rd5, [complexFilter2D_param_0];
	ld.param.u32 	%r35, [complexFilter2D_param_1];
	ld.param.u32 	%r37, [complexFilter2D_param_2];
	ld.param.u64 	%rd6, [complexFilter2D_param_4];
	ld.param.u64 	%rd7, [complexFilter2D_param_5];
	ld.param.u32 	%r34, [complexFilter2D_param_6];
	cvta.to.global.u64 	%rd1, %rd7;
	cvta.to.global.u64 	%rd2, %rd6;
	cvta.to.global.u64 	%rd3, %rd5;
	mov.u32 	%r38, %ntid.y;
	mov.u32 	%r39, %ctaid.y;
	mov.u32 	%r40, %tid.y;
	mad.lo.s32 	%r1, %r38, %r39, %r40;
	mov.u32 	%r41, %ntid.x;
	mov.u32 	%r42, %ctaid.x;
	mov.u32 	%r43, %tid.x;
	mad.lo.s32 	%r2, %r41, %r42, %r43;
	shr.s32 	%r3, %r34, 1;
	add.s32 	%r44, %r3, %r1;
	setp.ge.s32 	%p1, %r44, %r35;
	min.s32 	%r46, %r1, %r2;
	setp.lt.s32 	%p2, %r46, %r3;
	add.s32 	%r47, %r3, %r2;
	setp.ge.s32 	%p3, %r47, %r37;
	or.pred  	%p4, %p1, %p3;
	or.pred  	%p5, %p4, %p2;
	@%p5 bra 	$L__BB0_16;
	sub.s32 	%r4, %r1, %r3;
	sub.s32 	%r5, %r2, %r3;
	setp.lt.s32 	%p6, %r34, 1;
	mov.f32 	%f120, 0f00000000;
	mov.f32 	%f121, %f120;
	@%p6 bra 	$L__BB0_15;
	and.b32  	%r6, %r34, 7;
	and.b32  	%r7, %r34, 3;
	and.b32  	%r8, %r34, 1;
	and.b32  	%r50, %r34, 2147483640;
	neg.s32 	%r9, %r50;
	mad.lo.s32 	%r57, %r4, %r37, %r5;
	mov.f32 	%f121, 0f00000000;
	mov.b32 	%r55, 0;
	mov.f32 	%f120, %f121;
	mov.u32 	%r56, %r55;
$L__BB0_3:
	setp.lt.u32 	%p7, %r34, 8;
	mov.u32 	%r61, %r56;
	mov.u32 	%r62, %r57;
	@%p7 bra 	$L__BB0_6;
	mov.u32 	%r58, %r9;
	mov.u32 	%r61, %r56;
	mov.u32 	%r62, %r57;
$L__BB0_5:
	.pragma "nounroll";
	cvt.s64.s32 	%rd8, %r62;
	add.s64 	%rd9, %rd3, %rd8;
	mul.wide.s32 	%rd10, %r61, 4;
	add.s64 	%rd11, %rd2, %rd10;
	add.s64 	%rd12, %rd1, %rd10;
	ld.global.u8 	%rs1, [%rd9];
	cvt.rn.f32.u16 	%f32, %rs1;
	ld.global.f32 	%f33, [%rd11];
	fma.rn.f32 	%f34, %f33, %f32, %f120;
	ld.global.f32 	%f35, [%rd12];
	fma.rn.f32 	%f36, %f35, %f32, %f121;
	ld.global.u8 	%rs2, [%rd9+1];
	cvt.rn.f32.u16 	%f37, %rs2;
	ld.global.f32 	%f38, [%rd11+4];
	fma.rn.f32 	%f39, %f38, %f37, %f34;
	ld.global.f32 	%f40, [%rd12+4];
	fma.rn.f32 	%f41, %f40, %f37, %f36;
	ld.global.u8 	%rs3, [%rd9+2];
	cvt.rn.f32.u16 	%f42, %rs3;
	ld.global.f32 	%f43, [%rd11+8];
	fma.rn.f32 	%f44, %f43, %f42, %f39;
	ld.global.f32 	%f45, [%rd12+8];
	fma.rn.f32 	%f46, %f45, %f42, %f41;
	ld.global.u8 	%rs4, [%rd9+3];
	cvt.rn.f32.u16 	%f47, %rs4;
	ld.global.f32 	%f48, [%rd11+12];
	fma.rn.f32 	%f49, %f48, %f47, %f44;
	ld.global.f32 	%f50, [%rd12+12];
	fma.rn.f32 	%f51, %f50, %f47, %f46;
	ld.global.u8 	%rs5, [%rd9+4];
	cvt.rn.f32.u16 	%f52, %rs5;
	ld.global.f32 	%f53, [%rd11+16];
	fma.rn.f32 	%f54, %f53, %f52, %f49;
	ld.global.f32 	%f55, [%rd12+16];
	fma.rn.f32 	%f56, %f55, %f52, %f51;
	ld.global.u8 	%rs6, [%rd9+5];
	cvt.rn.f32.u16 	%f57, %rs6;
	ld.global.f32 	%f58, [%rd11+20];
	fma.rn.f32 	%f59, %f58, %f57, %f54;
	ld.global.f32 	%f60, [%rd12+20];
	fma.rn.f32 	%f61, %f60, %f57, %f56;
	ld.global.u8 	%rs7, [%rd9+6];
	cvt.rn.f32.u16 	%f62, %rs7;
	ld.global.f32 	%f63, [%rd11+24];
	fma.rn.f32 	%f64, %f63, %f62, %f59;
	ld.global.f32 	%f65, [%rd12+24];
	fma.rn.f32 	%f66, %f65, %f62, %f61;
	ld.global.u8 	%rs8, [%rd9+7];
	cvt.rn.f32.u16 	%f67, %rs8;
	ld.global.f32 	%f68, [%rd11+28];
	fma.rn.f32 	%f120, %f68, %f67, %f64;
	ld.global.f32 	%f69, [%rd12+28];
	fma.rn.f32 	%f121, %f69, %f67, %f66;
	add.s32 	%r62, %r62, 8;
	add.s32 	%r61, %r61, 8;
	add.s32 	%r58, %r58, 8;
	setp.ne.s32 	%p8, %r58, 0;
	@%p8 bra 	$L__BB0_5;
$L__BB0_6:
	setp.eq.s32 	%p9, %r6, 0;
	@%p9 bra 	$L__BB0_14;
	add.s32 	%r51, %r6, -1;
	setp.lt.u32 	%p10, %r51, 3;
	@%p10 bra 	$L__BB0_9;
	cvt.s64.s32 	%rd13, %r62;
	add.s64 	%rd14, %rd3, %rd13;
	ld.global.u8 	%rs9, [%rd14];
	cvt.rn.f32.u16 	%f71, %rs9;
	mul.wide.s32 	%rd15, %r61, 4;
	add.s64 	%rd16, %rd2, %rd15;
	ld.global.f32 	%f72, [%rd16];
	fma.rn.f32 	%f73, %f72, %f71, %f120;
	add.s64 	%rd17, %rd1, %rd15;
	ld.global.f32 	%f74, [%rd17];
	fma.rn.f32 	%f75, %f74, %f71, %f121;
	ld.global.u8 	%rs10, [%rd14+1];
	cvt.rn.f32.u16 	%f76, %rs10;
	ld.global.f32 	%f77, [%rd16+4];
	fma.rn.f32 	%f78, %f77, %f76, %f73;
	ld.global.f32 	%f79, [%rd17+4];
	fma.rn.f32 	%f80, %f79, %f76, %f75;
	ld.global.u8 	%rs11, [%rd14+2];
	cvt.rn.f32.u16 	%f81, %rs11;
	ld.global.f32 	%f82, [%rd16+8];
	fma.rn.f32 	%f83, %f82, %f81, %f78;
	ld.global.f32 	%f84, [%rd17+8];
	fma.rn.f32 	%f85, %f84, %f81, %f80;
	ld.global.u8 	%rs12, [%rd14+3];
	cvt.rn.f32.u16 	%f86, %rs12;
	ld.global.f32 	%f87, [%rd16+12];
	fma.rn.f32 	%f120, %f87, %f86, %f83;
	ld.global.f32 	%f88, [%rd17+12];
	fma.rn.f32 	%f121, %f88, %f86, %f85;
	add.s32 	%r62, %r62, 4;
	add.s32 	%r61, %r61, 4;
$L__BB0_9:
	setp.eq.s32 	%p11, %r7, 0;
	@%p11 bra 	$L__BB0_14;
	setp.eq.s32 	%p12, %r7, 1;
	@%p12 bra 	$L__BB0_12;
	cvt.s64.s32 	%rd18, %r62;
	add.s64 	%rd19, %rd3, %rd18;
	ld.global.u8 	%rs13, [%rd19];
	cvt.rn.f32.u16 	%f90, %rs13;
	mul.wide.s32 	%rd20, %r61, 4;
	add.s64 	%rd21, %rd2, %rd20;
	ld.global.f32 	%f91, [%rd21];
	fma.rn.f32 	%f92, %f91, %f90, %f120;
	add.s64 	%rd22, %rd1, %rd20;
	ld.global.f32 	%f93, [%rd22];
	fma.rn.f32 	%f94, %f93, %f90, %f121;
	ld.global.u8 	%rs14, [%rd19+1];
	cvt.rn.f32.u16 	%f95, %rs14;
	ld.global.f32 	%f96, [%rd21+4];
	fma.rn.f32 	%f120, %f96, %f95, %f92;
	ld.global.f32 	%f97, [%rd22+4];
	fma.rn.f32 	%f121, %f97, %f95, %f94;
	add.s32 	%r62, %r62, 2;
	add.s32 	%r61, %r61, 2;
$L__BB0_12:
	setp.eq.s32 	%p13, %r8, 0;
	@%p13 bra 	$L__BB0_14;
	cvt.s64.s32 	%rd23, %r62;
	add.s64 	%rd24, %rd3, %rd23;
	ld.global.u8 	%rs15, [%rd24];
	cvt.rn.f32.u16 	%f98, %rs15;
	mul.wide.s32 	%rd25, %r61, 4;
	add.s64 	%rd26, %rd2, %rd25;
	ld.global.f32 	%f99, [%rd26];
	fma.rn.f32 	%f120, %f99, %f98, %f120;
	add.s64 	%rd27, %rd1, %rd25;
	ld.global.f32 	%f100, [%rd27];
	fma.rn.f32 	%f121, %f100, %f98, %f121;
$L__BB0_14:
	add.s32 	%r57, %r37, %r57;
	add.s32 	%r55, %r55, 1;
	setp.ne.s32 	%p14, %r55, %r34;
	add.s32 	%r56, %r34, %r56;
	@%p14 bra 	$L__BB0_3;
$L__BB0_15:
	ld.param.u64 	%rd31, [complexFilter2D_param_3];
	mul.f32 	%f101, %f121, %f121;
	fma.rn.f32 	%f102, %f120, %f120, %f101;
	sqrt.rn.f32 	%f103, %f102;
	and.b32  	%r52, %r34, -2;
	sub.s32 	%r53, %r37, %r52;
	mad.lo.s32 	%r54, %r4, %r53, %r5;
	cvta.to.global.u64 	%rd28, %rd31;
	mul.wide.s32 	%rd29, %r54, 4;
	add.s64 	%rd30, %rd28, %rd29;
	st.global.f32 	[%rd30], %f103;
$L__BB0_16:
	ret;

}
	// .globl	combineFilteredImages
.visible .entry combineFilteredImages(
	.param .u64 .ptr .align 1 combineFilteredImages_param_0,
	.param .u32 combineFilteredImages_param_1,
	.param .u32 combineFilteredImages_param_2,
	.param .u64 .ptr .align 1 combineFilteredImages_param_3
)
{
	.local .align 16 .b8 	__local_depot1[16];
	.reg .b64 	%SP;
	.reg .b64 	%SPL;
	.reg .pred 	%p<16>;
	.reg .b32 	%r<18>;
	.reg .b32 	%f<28>;
	.reg .b64 	%rd<29>;

	mov.u64 	%SPL, __local_depot1;
	ld.param.u64 	%rd1, [combineFilteredImages_param_0];
	ld.param.u32 	%r2, [combineFilteredImages_param_1];
	ld.param.u32 	%r3, [combineFilteredImages_param_2];
	ld.param.u64 	%rd2, [combineFilteredImages_param_3];
	mov.u32 	%r4, %ntid.y;
	mov.u32 	%r5, %ctaid.y;
	mov.u32 	%r6, %tid.y;
	mad.lo.s32 	%r7, %r4, %r5, %r6;
	mov.u32 	%r8, %ntid.x;
	mov.u32 	%r9, %ctaid.x;
	mov.u32 	%r10, %tid.x;
	mad.lo.s32 	%r11, %r8, %r9, %r10;
	mad.lo.s32 	%r1, %r3, %r7, %r11;
	setp.ge.s32 	%p1, %r7, %r2;
	setp.ge.s32 	%p2, %r11, %r3;
	or.pred  	%p3, %p1, %p2;
	@%p3 bra 	$L__BB1_2;
	add.u64 	%rd4, %SPL, 0;
	cvta.to.global.u64 	%rd5, %rd1;
	cvta.to.global.u64 	%rd6, %rd2;
	shl.b32 	%r12, %r1, 2;
	mul.wide.s32 	%rd7, %r12, 4;
	add.s64 	%rd8, %rd5, %rd7;
	ld.global.f32 	%f1, [%rd8];
	ld.global.f32 	%f2, [%rd8+4];
	ld.global.f32 	%f3, [%rd8+8];
	ld.global.f32 	%f4, [%rd8+12];
	st.local.v4.f32 	[%rd4], {%f1, %f2, %f3, %f4};
	setp.gt.f32 	%p4, %f2, %f1;
	selp.u32 	%r13, 1, 0, %p4;
	selp.f32 	%f5, %f2, %f1, %p4;
	setp.gt.f32 	%p5, %f3, %f5;
	selp.b32 	%r14, 2, %r13, %p5;
	selp.f32 	%f6, %f3, %f5, %p5;
	setp.gt.f32 	%p6, %f4, %f6;
	selp.b32 	%r15, 3, %r14, %p6;
	mul.wide.u32 	%rd9, %r15, 4;
	add.s64 	%rd10, %rd4, %rd9;
	mov.b32 	%r16, -1082130432;
	st.local.u32 	[%rd10], %r16;
	ld.local.v4.f32 	{%f7, %f8, %f9, %f10}, [%rd4];
	setp.gt.f32 	%p7, %f8, %f7;
	selp.f32 	%f11, %f8, %f7, %p7;
	setp.gt.f32 	%p8, %f9, %f11;
	selp.f32 	%f12, %f9, %f11, %p8;
	setp.gt.f32 	%p9, %f10, %f12;
	selp.u64 	%rd11, 1, 0, %p7;
	selp.b64 	%rd12, 2, %rd11, %p8;
	selp.b64 	%rd13, 3, %rd12, %p9;
	shl.b64 	%rd14, %rd13, 2;
	add.s64 	%rd15, %rd4, %rd14;
	st.local.u32 	[%rd15], %r16;
	ld.local.v4.f32 	{%f13, %f14, %f15, %f16}, [%rd4];
	setp.gt.f32 	%p10, %f14, %f13;
	selp.f32 	%f17, %f14, %f13, %p10;
	setp.gt.f32 	%p11, %f15, %f17;
	selp.f32 	%f18, %f15, %f17, %p11;
	setp.gt.f32 	%p12, %f16, %f18;
	selp.u64 	%rd16, 1, 0, %p10;
	selp.b64 	%rd17, 2, %rd16, %p11;
	selp.b64 	%rd18, 3, %rd17, %p12;
	shl.b64 	%rd19, %rd18, 2;
	add.s64 	%rd20, %rd4, %rd19;
	st.local.u32 	[%rd20], %r16;
	ld.local.v4.f32 	{%f19, %f20, %f21, %f22}, [%rd4];
	setp.gt.f32 	%p13, %f20, %f19;
	selp.f32 	%f23, %f20, %f19, %p13;
	setp.gt.f32 	%p14, %f21, %f23;
	selp.f32 	%f24, %f21, %f23, %p14;
	setp.gt.f32 	%p15, %f22, %f24;
	shl.b32 	%r17, %r15, 2;
	cvt.u64.u32 	%rd21, %r17;
	add.s64 	%rd22, %rd8, %rd21;
	ld.global.f32 	%f25, [%rd22];
	selp.b64 	%rd23, 4, 0, %p13;
	selp.b64 	%rd24, 8, %rd23, %p14;
	selp.b64 	%rd25, 12, %rd24, %p15;
	add.s64 	%rd26, %rd8, %rd25;
	ld.global.f32 	%f26, [%rd26];
	sub.f32 	%f27, %f25, %f26;
	mul.wide.s32 	%rd27, %r1, 4;
	add.s64 	%rd28, %rd6, %rd27;
	st.global.f32 	[%rd28], %f27;
$L__BB1_2:
	ret;

}


// ===== COMPILED SASS (sm_100) =====

	.target	sm_100

	.elftype	@"ET_EXEC"


//--------------------- .note.nv.tkinfo           --------------------------
	.section	.note.nv.tkinfo,"",@"SHT_NOTE"
	.sectionflags	@"SHF_NOTE_NV_TKINFO"
	.tkinfo
        /*0018*/ 	.word	0x00000002
        /*0030*/ 	.string	""
        /*0030*/ 	.string	"ptxas"
        /*0030*/ 	.string	"Cuda compilation tools, release 13.0, V13.0.88"
        /*0030*/ 	.string	"Build cuda_13.0.r13.0/compiler.36424714_0"
        /*0030*/ 	.string	"-arch sm_100 -m 64 "



//--------------------- .note.nv.cuinfo           --------------------------
	.section	.note.nv.cuinfo,"",@"SHT_NOTE"
	.sectionflags	@"SHF_NOTE_NV_CUINFO"
        /*0018*/ 	.short	0x0002
        /*001a*/ 	.short	0x0064
        /*001c*/ 	.short	0x0082
	.zero		2


//--------------------- .nv.info                  --------------------------
	.section	.nv.info,"",@"SHT_CUDA_INFO"
	.align	4


	//----- nvinfo : EIATTR_REGCOUNT
	.align		4
        /*0000*/ 	.byte	0x04, 0x2f
        /*0002*/ 	.short	(.L_1 - .L_0)
	.align		4
.L_0:
        /*0004*/ 	.word	index@(complexFilter2D)
        /*0008*/ 	.word	0x00000020


	//----- nvinfo : EIATTR_FRAME_SIZE
	.align		4
.L_1:
        /*000c*/ 	.byte	0x04, 0x11
        /*000e*/ 	.short	(.L_3 - .L_2)
	.align		4
.L_2:
        /*0010*/ 	.word	index@($__internal_0_$__cuda_sm20_sqrt_rn_f32_slowpath)
        /*0014*/ 	.word	0x00000000


	//----- nvinfo : EIATTR_FRAME_SIZE
	.align		4
.L_3:
        /*0018*/ 	.byte	0x04, 0x11
        /*001a*/ 	.short	(.L_5 - .L_4)
	.align		4
.L_4:
        /*001c*/ 	.word	index@(complexFilter2D)
        /*0020*/ 	.word	0x00000000


	//----- nvinfo : EIATTR_REGCOUNT
	.align		4
.L_5:
        /*0024*/ 	.byte	0x04, 0x2f
        /*0026*/ 	.short	(.L_7 - .L_6)
	.align		4
.L_6:
        /*0028*/ 	.word	index@(combineFilteredImages)
        /*002c*/ 	.word	0x0000000e


	//----- nvinfo : EIATTR_FRAME_SIZE
	.align		4
.L_7:
        /*0030*/ 	.byte	0x04, 0x11
        /*0032*/ 	.short	(.L_9 - .L_8)
	.align		4
.L_8:
        /*0034*/ 	.word	index@(combineFilteredImages)
        /*0038*/ 	.word	0x00000000


	//----- nvinfo : EIATTR_MIN_STACK_SIZE
	.align		4
.L_9:
        /*003c*/ 	.byte	0x04, 0x12
        /*003e*/ 	.short	(.L_11 - .L_10)
	.align		4
.L_10:
        /*0040*/ 	.word	index@(combineFilteredImages)
        /*0044*/ 	.word	0x00000000


	//----- nvinfo : EIATTR_MIN_STACK_SIZE
	.align		4
.L_11:
        /*0048*/ 	.byte	0x04, 0x12
        /*004a*/ 	.short	(.L_13 - .L_12)
	.align		4
.L_12:
        /*004c*/ 	.word	index@(complexFilter2D)
        /*0050*/ 	.word	0x00000000
.L_13:


//--------------------- .nv.compat                --------------------------
	.section	.nv.compat,"",@"SHT_CUDA_COMPAT_INFO"
	.align	4
        /*0000*/ 	.byte	0x02, 0x09, 0x00, 0x00, 0x02, 0x02, 0x01, 0x00, 0x02, 0x05, 0x05, 0x00, 0x03, 0x07, 0x01, 0x01
        /*0010*/ 	.byte	0x02, 0x03, 0x00, 0x00, 0x02, 0x06, 0x01, 0x00, 0x04, 0x0b, 0x08, 0x00, 0x01, 0x00, 0x00, 0x00
        /*0020*/ 	.byte	0x00, 0x00, 0x00, 0x00


//--------------------- .nv.info.combineFilteredImages --------------------------
	.section	.nv.info.combineFilteredImages,"",@"SHT_CUDA_INFO"
	.sectionflags	@""
	.align	4


	//----- nvinfo : EIATTR_CUDA_API_VERSION
	.align		4
        /*0000*/ 	.byte	0x04, 0x37
        /*0002*/ 	.short	(.L_15 - .L_14)
.L_14:
        /*0004*/ 	.word	0x00000082


	//----- nvinfo : EIATTR_KPARAM_INFO
	.align		4
.L_15:
        /*0008*/ 	.byte	0x04, 0x17
        /*000a*/ 	.short	(.L_17 - .L_16)
.L_16:
        /*000c*/ 	.word	0x00000000
        /*0010*/ 	.short	0x0003
        /*0012*/ 	.short	0x0010
        /*0014*/ 	.byte	0x00, 0xf5, 0x21, 0x00


	//----- nvinfo : EIATTR_KPARAM_INFO
	.align		4
.L_17:
        /*0018*/ 	.byte	0x04, 0x17
        /*001a*/ 	.short	(.L_19 - .L_18)
.L_18:
        /*001c*/ 	.word	0x00000000
        /*0020*/ 	.short	0x0002
        /*0022*/ 	.short	0x000c
        /*0024*/ 	.byte	0x00, 0xf0, 0x11, 0x00


	//----- nvinfo : EIATTR_KPARAM_INFO
	.align		4
.L_19:
        /*0028*/ 	.byte	0x04, 0x17
        /*002a*/ 	.short	(.L_21 - .L_20)
.L_20:
        /*002c*/ 	.word	0x00000000
        /*0030*/ 	.short	0x0001
        /*0032*/ 	.short	0x0008
        /*0034*/ 	.byte	0x00, 0xf0, 0x11, 0x00


	//----- nvinfo : EIATTR_KPARAM_INFO
	.align		4
.L_21:
        /*0038*/ 	.byte	0x04, 0x17
        /*003a*/ 	.short	(.L_23 - .L_22)
.L_22:
        /*003c*/ 	.word	0x00000000
        /*0040*/ 	.short	0x0000
        /*0042*/ 	.short	0x0000
        /*0044*/ 	.byte	0x00, 0xf5, 0x21, 0x00


	//----- nvinfo : EIATTR_SPARSE_MMA_MASK
	.align		4
.L_23:
        /*0048*/ 	.byte	0x03, 0x50
        /*004a*/ 	.short	0x0000


	//----- nvinfo : EIATTR_MAXREG_COUNT
	.align		4
        /*004c*/ 	.byte	0x03, 0x1b
        /*004e*/ 	.short	0x00ff


	//----- nvinfo : EIATTR_MERCURY_ISA_VERSION
	.align		4
        /*0050*/ 	.byte	0x03, 0x5f
        /*0052*/ 	.short	0x0101


	//----- nvinfo : EIATTR_VRC_CTA_INIT_COUNT
	.align		4
        /*0054*/ 	.byte	0x02, 0x4a
	.zero		1
	.zero		1


	//----- nvinfo : EIATTR_EXIT_INSTR_OFFSETS
	.align		4
        /*0058*/ 	.byte	0x04, 0x1c
        /*005a*/ 	.short	(.L_25 - .L_24)


	//   ....[0]....
.L_24:
        /*005c*/ 	.word	0x000000d0


	//   ....[1]....
        /*0060*/ 	.word	0x000005e0


	//----- nvinfo : EIATTR_CBANK_PARAM_SIZE
	.align		4
.L_25:
        /*0064*/ 	.byte	0x03, 0x19
        /*0066*/ 	.short	0x0018


	//----- nvinfo : EIATTR_PARAM_CBANK
	.align		4
        /*0068*/ 	.byte	0x04, 0x0a
        /*006a*/ 	.short	(.L_27 - .L_26)
	.align		4
.L_26:
        /*006c*/ 	.word	index@(.nv.constant0.combineFilteredImages)
        /*0070*/ 	.short	0x0380
        /*0072*/ 	.short	0x0018


	//----- nvinfo : EIATTR_SW_WAR
	.align		4
.L_27:
        /*0074*/ 	.byte	0x04, 0x36
        /*0076*/ 	.short	(.L_29 - .L_28)
.L_28:
        /*0078*/ 	.word	0x00000008
.L_29:


//--------------------- .nv.info.complexFilter2D  --------------------------
	.section	.nv.info.complexFilter2D,"",@"SHT_CUDA_INFO"
	.sectionflags	@""
	.align	4


	//----- nvinfo : EIATTR_CUDA_API_VERSION
	.align		4
        /*0000*/ 	.byte	0x04, 0x37
        /*0002*/ 	.short	(.L_31 - .L_30)
.L_30:
        /*0004*/ 	.word	0x00000082


	//----- nvinfo : EIATTR_KPARAM_INFO
	.align		4
.L_31:
        /*0008*/ 	.byte	0x04, 0x17
        /*000a*/ 	.short	(.L_33 - .L_32)
.L_32:
        /*000c*/ 	.word	0x00000000
        /*0010*/ 	.short	0x0006
        /*0012*/ 	.short	0x0028
        /*0014*/ 	.byte	0x00, 0xf0, 0x11, 0x00


	//----- nvinfo : EIATTR_KPARAM_INFO
	.align		4
.L_33:
        /*0018*/ 	.byte	0x04, 0x17
        /*001a*/ 	.short	(.L_35 - .L_34)
.L_34:
        /*001c*/ 	.word	0x00000000
        /*0020*/ 	.short	0x0005
        /*0022*/ 	.short	0x0020
        /*0024*/ 	.byte	0x00, 0xf5, 0x21, 0x00


	//----- nvinfo : EIATTR_KPARAM_INFO
	.align		4
.L_35:
        /*0028*/ 	.byte	0x04, 0x17
        /*002a*/ 	.short	(.L_37 - .L_36)
.L_36:
        /*002c*/ 	.word	0x00000000
        /*0030*/ 	.short	0x0004
        /*0032*/ 	.short	0x0018
        /*0034*/ 	.byte	0x00, 0xf5, 0x21, 0x00


	//----- nvinfo : EIATTR_KPARAM_INFO
	.align		4
.L_37:
        /*0038*/ 	.byte	0x04, 0x17
        /*003a*/ 	.short	(.L_39 - .L_38)
.L_38:
        /*003c*/ 	.word	0x00000000
        /*0040*/ 	.short	0x0003
        /*0042*/ 	.short	0x0010
        /*0044*/ 	.byte	0x00, 0xf5, 0x21, 0x00


	//----- nvinfo : EIATTR_KPARAM_INFO
	.align		4
.L_39:
        /*0048*/ 	.byte	0x04, 0x17
        /*004a*/ 	.short	(.L_41 - .L_40)
.L_40:
        /*004c*/ 	.word	0x00000000
        /*0050*/ 	.short	0x0002
        /*0052*/ 	.short	0x000c
        /*0054*/ 	.byte	0x00, 0xf0, 0x11, 0x00


	//----- nvinfo : EIATTR_KPARAM_INFO
	.align		4
.L_41:
        /*0058*/ 	.byte	0x04, 0x17
        /*005a*/ 	.short	(.L_43 - .L_42)
.L_42:
        /*005c*/ 	.word	0x00000000
        /*0060*/ 	.short	0x0001
        /*0062*/ 	.short	0x0008
        /*0064*/ 	.byte	0x00, 0xf0, 0x11, 0x00


	//----- nvinfo : EIATTR_KPARAM_INFO
	.align		4
.L_43:
        /*0068*/ 	.byte	0x04, 0x17
        /*006a*/ 	.short	(.L_45 - .L_44)
.L_44:
        /*006c*/ 	.word	0x00000000
        /*0070*/ 	.short	0x0000
        /*0072*/ 	.short	0x0000
        /*0074*/ 	.byte	0x00, 0xf5, 0x21, 0x00


	//----- nvinfo : EIATTR_SPARSE_MMA_MASK
	.align		4
.L_45:
        /*0078*/ 	.byte	0x03, 0x50
        /*007a*/ 	.short	0x0000


	//----- nvinfo : EIATTR_MAXREG_COUNT
	.align		4
        /*007c*/ 	.byte	0x03, 0x1b
        /*007e*/ 	.short	0x00ff


	//----- nvinfo : EIATTR_MERCURY_ISA_VERSION
	.align		4
        /*0080*/ 	.byte	0x03, 0x5f
        /*0082*/ 	.short	0x0101


	//----- nvinfo : EIATTR_VRC_CTA_INIT_COUNT
	.align		4
        /*0084*/ 	.byte	0x02, 0x4a
	.zero		1
	.zero		1


	//----- nvinfo : EIATTR_EXIT_INSTR_OFFSETS
	.align		4
        /*0088*/ 	.byte	0x04, 0x1c
        /*008a*/ 	.short	(.L_47 - .L_46)


	//   ....[0]....
.L_46:
        /*008c*/ 	.word	0x00000120


	//   ....[1]....
        /*0090*/ 	.word	0x00000d00


	//----- nvinfo : EIATTR_CRS_STACK_SIZE
	.align		4
.L_47:
        /*0094*/ 	.byte	0x04, 0x1e
        /*0096*/ 	.short	(.L_49 - .L_48)
.L_48:
        /*0098*/ 	.word	0x00000000


	//----- nvinfo : EIATTR_CBANK_PARAM_SIZE
	.align		4
.L_49:
        /*009c*/ 	.byte	0x03, 0x19
        /*009e*/ 	.short	0x002c


	//----- nvinfo : EIATTR_PARAM_CBANK
	.align		4
        /*00a0*/ 	.byte	0x04, 0x0a
        /*00a2*/ 	.short	(.L_51 - .L_50)
	.align		4
.L_50:
        /*00a4*/ 	.word	index@(.nv.constant0.complexFilter2D)
        /*00a8*/ 	.short	0x0380
        /*00aa*/ 	.short	0x002c


	//----- nvinfo : EIATTR_SW_WAR
	.align		4
.L_51:
        /*00ac*/ 	.byte	0x04, 0x36
        /*00ae*/ 	.short	(.L_53 - .L_52)
.L_52:
        /*00b0*/ 	.word	0x00000008
.L_53:


//--------------------- .nv.callgraph             --------------------------
	.section	.nv.callgraph,"",@"SHT_CUDA_CALLGRAPH"
	.align	4
	.sectionentsize	8
	.align		4
        /*0000*/ 	.word	0x00000000
	.align		4
        /*0004*/ 	.word	0xffffffff
	.align		4
        /*0008*/ 	.word	0x00000000
	.align		4
        /*000c*/ 	.word	0xfffffffe
	.align		4
        /*0010*/ 	.word	0x00000000
	.align		4
        /*0014*/ 	.word	0xfffffffd
	.align		4
        /*0018*/ 	.word	0x00000000
	.align		4
        /*001c*/ 	.word	0xfffffffc


//--------------------- .text.combineFilteredImages --------------------------
	.section	.text.combineFilteredImages,"ax",@progbits
	.align	128
        .global         combineFilteredImages
        .type           combineFilteredImages,@function
        .size           combineFilteredImages,(.L_x_14 - combineFilteredImages)
        .other          combineFilteredImages,@"STO_CUDA_ENTRY STV_DEFAULT"
combineFilteredImages:
.text.combineFilteredImages:
[----:B------:R-:W-:Y:S01]  /*0000*/  LDC R1, c[0x0][0x37c] ;  /* 0x0000df00ff017b82 */ /* 0x000fe20000000800 */
[----:B------:R-:W0:Y:S01]  /*0010*/  S2R R3, SR_CTAID.X ;  /* 0x0000000000037919 */ /* 0x000e220000002500 */
[----:B------:R-:W1:Y:S01]  /*0020*/  LDCU UR4, c[0x0][0x364] ;  /* 0x00006c80ff0477ac */ /* 0x000e620008000800 */
[----:B------:R-:W0:Y:S01]  /*0030*/  S2R R2, SR_TID.X ;  /* 0x0000000000027919 */ /* 0x000e220000002100 */
[----:B------:R-:W0:Y:S01]  /*0040*/  LDCU UR5, c[0x0][0x360] ;  /* 0x00006c00ff0577ac */ /* 0x000e220008000800 */
[----:B------:R-:W1:Y:S01]  /*0050*/  S2R R0, SR_CTAID.Y ;  /* 0x0000000000007919 */ /* 0x000e620000002600 */
[----:B------:R-:W2:Y:S01]  /*0060*/  LDCU.64 UR6, c[0x0][0x388] ;  /* 0x00007100ff0677ac */ /* 0x000ea20008000a00 */
[----:B------:R-:W1:Y:S01]  /*0070*/  S2R R5, SR_TID.Y ;  /* 0x0000000000057919 */ /* 0x000e620000002200 */
[----:B0-----:R-:W-:-:S05]  /*0080*/  IMAD R3, R3, UR5, R2 ;  /* 0x0000000503037c24 */ /* 0x001fca000f8e0202 */
[----:B--2---:R-:W-:Y:S01]  /*0090*/  ISETP.GE.AND P0, PT, R3, UR7, PT ;  /* 0x0000000703007c0c */ /* 0x004fe2000bf06270 */
[----:B-1----:R-:W-:-:S05]  /*00a0*/  IMAD R0, R0, UR4, R5 ;  /* 0x0000000400007c24 */ /* 0x002fca000f8e0205 */
[C---:B------:R-:W-:Y:S01]  /*00b0*/  ISETP.GE.OR P0, PT, R0.reuse, UR6, P0 ;  /* 0x0000000600007c0c */ /* 0x040fe20008706670 */
[----:B------:R-:W-:-:S12]  /*00c0*/  IMAD R0, R0, UR7, R3 ;  /* 0x0000000700007c24 */ /* 0x000fd8000f8e0203 */
[----:B------:R-:W-:Y:S05]  /*00d0*/  @P0 EXIT ;  /* 0x000000000000094d */ /* 0x000fea0003800000 */
[----:B------:R-:W0:Y:S01]  /*00e0*/  LDC.64 R2, c[0x0][0x380] ;  /* 0x0000e000ff027b82 */ /* 0x000e220000000a00 */
[----:B------:R-:W1:Y:S01]  /*00f0*/  LDCU.64 UR4, c[0x0][0x358] ;  /* 0x00006b00ff0477ac */ /* 0x000e620008000a00 */
[----:B------:R-:W-:-:S04]  /*0100*/  IMAD.SHL.U32 R5, R0, 0x4, RZ ;  /* 0x0000000400057824 */ /* 0x000fc800078e00ff */
[----:B0-----:R-:W-:-:S05]  /*0110*/  IMAD.WIDE R2, R5, 0x4, R2 ;  /* 0x0000000405027825 */ /* 0x001fca00078e0202 */
[----:B-1----:R-:W2:Y:S04]  /*0120*/  LDG.E R4, desc[UR4][R2.64] ;  /* 0x0000000402047981 */ /* 0x002ea8000c1e1900 */
[----:B------:R-:W2:Y:S04]  /*0130*/  LDG.E R6, desc[UR4][R2.64+0x4] ;  /* 0x0000040402067981 */ /* 0x000ea8000c1e1900 */
[----:B------:R-:W3:Y:S04]  /*0140*/  LDG.E R7, desc[UR4][R2.64+0x8] ;  /* 0x0000080402077981 */ /* 0x000ee8000c1e1900 */
[----:B------:R-:W4:Y:S01]  /*0150*/  LDG.E R8, desc[UR4][R2.64+0xc] ;  /* 0x00000c0402087981 */ /* 0x000f22000c1e1900 */
[----:B--2---:R-:W-:-:S04]  /*0160*/  FSETP.GT.AND P0, PT, R6, R4, PT ;  /* 0x000000040600720b */ /* 0x004fc80003f04000 */
[----:B------:R-:W-:Y:S02]  /*0170*/  FSEL R10, R6, R4, P0 ;  /* 0x00000004060a7208 */ /* 0x000fe40000000000 */
[----:B------:R-:W-:Y:S02]  /*0180*/  SEL R5, RZ, 0x1, !P0 ;  /* 0x00000001ff057807 */ /* 0x000fe40004000000 */
[----:B---3--:R-:W-:-:S04]  /*0190*/  FSETP.GT.AND P1, PT, R7, R10, PT ;  /* 0x0000000a0700720b */ /* 0x008fc80003f24000 */
[----:B------:R-:W-:Y:S02]  /*01a0*/  FSEL R9, R7, R10, P1 ;  /* 0x0000000a07097208 */ /* 0x000fe40000800000 */
[----:B------:R-:W-:Y:S02]  /*01b0*/  SEL R5, R5, 0x2, !P1 ;  /* 0x0000000205057807 */ /* 0x000fe40004800000 */
[----:B----4-:R-:W-:-:S04]  /*01c0*/  FSETP.GT.AND P0, PT, R8, R9, PT ;  /* 0x000000090800720b */ /* 0x010fc80003f04000 */
[----:B------:R-:W-:-:S05]  /*01d0*/  SEL R5, R5, 0x3, !P0 ;  /* 0x0000000305057807 */ /* 0x000fca0004000000 */
[----:B------:R-:W-:-:S05]  /*01e0*/  IMAD.SHL.U32 R9, R5, 0x4, RZ ;  /* 0x0000000405097824 */ /* 0x000fca00078e00ff */
[C---:B------:R-:W-:Y:S02]  /*01f0*/  ISETP.EQ.AND P1, PT, R9.reuse, RZ, PT ;  /* 0x000000ff0900720c */ /* 0x040fe40003f22270 */
[C---:B------:R-:W-:Y:S02]  /*0200*/  ISETP.EQ.AND P2, PT, R9.reuse, 0x4, PT ;  /* 0x000000040900780c */ /* 0x040fe40003f42270 */
[----:B------:R-:W-:-:S09]  /*0210*/  ISETP.EQ.AND P0, PT, R9, 0x8, PT ;  /* 0x000000080900780c */ /* 0x000fd20003f02270 */
[----:B------:R-:W-:Y:S02]  /*0220*/  @P1 IMAD.MOV.U32 R4, RZ, RZ, -0x40800000 ;  /* 0xbf800000ff041424 */ /* 0x000fe400078e00ff */
[----:B------:R-:W-:Y:S01]  /*0230*/  @P2 IMAD.MOV.U32 R6, RZ, RZ, -0x40800000 ;  /* 0xbf800000ff062424 */ /* 0x000fe200078e00ff */
[----:B------:R-:W-:Y:S01]  /*0240*/  ISETP.EQ.AND P2, PT, R9, 0xc, PT ;  /* 0x0000000c0900780c */ /* 0x000fe20003f42270 */
[----:B------:R-:W-:Y:S02]  /*0250*/  IMAD.MOV.U32 R9, RZ, RZ, R7 ;  /* 0x000000ffff097224 */ /* 0x000fe400078e0007 */
[----:B------:R-:W-:Y:S01]  /*0260*/  @P0 IMAD.MOV.U32 R9, RZ, RZ, -0x40800000 ;  /* 0xbf800000ff090424 */ /* 0x000fe200078e00ff */
[----:B------:R-:W-:Y:S01]  /*0270*/  FSETP.GT.AND P1, PT, R6, R4, PT ;  /* 0x000000040600720b */ /* 0x000fe20003f24000 */
[----:B------:R-:W-:-:S03]  /*0280*/  IMAD.MOV.U32 R7, RZ, RZ, R8 ;  /* 0x000000ffff077224 */ /* 0x000fc600078e0008 */
[----:B------:R-:W-:Y:S02]  /*0290*/  FSEL R8, R6, R4, P1 ;  /* 0x0000000406087208 */ /* 0x000fe40000800000 */
[----:B------:R-:W-:Y:S02]  /*02a0*/  SEL R10, RZ, 0x1, !P1 ;  /* 0x00000001ff0a7807 */ /* 0x000fe40004800000 */
[----:B------:R-:W-:Y:S01]  /*02b0*/  FSETP.GT.AND P0, PT, R9, R8, PT ;  /* 0x000000080900720b */ /* 0x000fe20003f04000 */
[----:B------:R-:W-:-:S03]  /*02c0*/  @P2 IMAD.MOV.U32 R7, RZ, RZ, -0x40800000 ;  /* 0xbf800000ff072424 */ /* 0x000fc600078e00ff */
[----:B------:R-:W-:Y:S02]  /*02d0*/  FSEL R8, R9, R8, P0 ;  /* 0x0000000809087208 */ /* 0x000fe40000000000 */
[----:B------:R-:W-:Y:S02]  /*02e0*/  SEL R10, R10, 0x2, !P0 ;  /* 0x000000020a0a7807 */ /* 0x000fe40004000000 */
[----:B------:R-:W-:-:S04]  /*02f0*/  FSETP.GT.AND P0, PT, R7, R8, PT ;  /* 0x000000080700720b */ /* 0x000fc80003f04000 */
[----:B------:R-:W-:-:S05]  /*0300*/  SEL R8, R10, 0x3, !P0 ;  /* 0x000000030a087807 */ /* 0x000fca0004000000 */
[----:B------:R-:W-:-:S05]  /*0310*/  IMAD.SHL.U32 R8, R8, 0x4, RZ ;  /* 0x0000000408087824 */ /* 0x000fca00078e00ff */
[C---:B------:R-:W-:Y:S02]  /*0320*/  ISETP.EQ.AND P1, PT, R8.reuse, RZ, PT ;  /* 0x000000ff0800720c */ /* 0x040fe40003f22270 */
[C---:B------:R-:W-:Y:S02]  /*0330*/  ISETP.EQ.AND P2, PT, R8.reuse, 0x4, PT ;  /* 0x000000040800780c */ /* 0x040fe40003f42270 */
[----:B------:R-:W-:-:S09]  /*0340*/  ISETP.EQ.AND P0, PT, R8, 0x8, PT ;  /* 0x000000080800780c */ /* 0x000fd20003f02270 */
[----:B------:R-:W-:Y:S01]  /*0350*/  @P1 IMAD.MOV.U32 R4, RZ, RZ, -0x40800000 ;  /* 0xbf800000ff041424 */ /* 0x000fe200078e00ff */
[----:B------:R-:W-:Y:S01]  /*0360*/  ISETP.EQ.AND P1, PT, R8, 0xc, PT ;  /* 0x0000000c0800780c */ /* 0x000fe20003f22270 */
[----:B------:R-:W-:Y:S02]  /*0370*/  @P2 IMAD.MOV.U32 R6, RZ, RZ, -0x40800000 ;  /* 0xbf800000ff062424 */ /* 0x000fe400078e00ff */
[----:B------:R-:W-:-:S03]  /*0380*/  @P0 IMAD.MOV.U32 R9, RZ, RZ, -0x40800000 ;  /* 0xbf800000ff090424 */ /* 0x000fc600078e00ff */
[----:B------:R-:W-:-:S04]  /*0390*/  FSETP.GT.AND P0, PT, R6, R4, PT ;  /* 0x000000040600720b */ /* 0x000fc80003f04000 */
[----:B------:R-:W-:Y:S02]  /*03a0*/  FSEL R8, R6, R4, P0 ;  /* 0x0000000406087208 */ /* 0x000fe40000000000 */
[----:B------:R-:W-:Y:S01]  /*03b0*/  SEL R10, RZ, 0x1, !P0 ;  /* 0x00000001ff0a7807 */ /* 0x000fe20004000000 */
[----:B------:R-:W-:Y:S01]  /*03c0*/  @P1 IMAD.MOV.U32 R7, RZ, RZ, -0x40800000 ;  /* 0xbf800000ff071424 */ /* 0x000fe200078e00ff */
[----:B------:R-:W-:-:S04]  /*03d0*/  FSETP.GT.AND P1, PT, R9, R8, PT ;  /* 0x000000080900720b */ /* 0x000fc80003f24000 */
        /* <DEDUP_REMOVED lines=13> */
[----:B------:R-:W-:-:S03]  /*04b0*/  FSEL R4, R6, R4, P0 ;  /* 0x0000000406047208 */ /* 0x000fc60000000000 */
[----:B------:R-:W-:Y:S01]  /*04c0*/  @P1 IMAD.MOV.U32 R7, RZ, RZ, -0x40800000 ;  /* 0xbf800000ff071424 */ /* 0x000fe200078e00ff */
[----:B------:R-:W-:-:S03]  /*04d0*/  FSETP.GT.AND P1, PT, R9, R4, PT ;  /* 0x000000040900720b */ /* 0x000fc60003f24000 */
[----:B------:R-:W-:Y:S01]  /*04e0*/  IMAD.MOV.U32 R11, RZ, RZ, R7 ;  /* 0x000000ffff0b7224 */ /* 0x000fe200078e0007 */
[----:B------:R-:W-:Y:S02]  /*04f0*/  SEL R7, RZ, 0x4, !P0 ;  /* 0x00000004ff077807 */ /* 0x000fe40004000000 */
[----:B------:R-:W-:Y:S02]  /*0500*/  FSEL R4, R9, R4, P1 ;  /* 0x0000000409047208 */ /* 0x000fe40000800000 */
[----:B------:R-:W-:Y:S02]  /*0510*/  SEL R7, R7, 0x8, !P1 ;  /* 0x0000000807077807 */ /* 0x000fe40004800000 */
[----:B------:R-:W-:-:S04]  /*0520*/  FSETP.GT.AND P0, PT, R11, R4, PT ;  /* 0x000000040b00720b */ /* 0x000fc80003f04000 */
[----:B------:R-:W-:Y:S02]  /*0530*/  SEL R7, R7, 0xc, !P0 ;  /* 0x0000000c07077807 */ /* 0x000fe40004000000 */
[----:B------:R-:W-:Y:S02]  /*0540*/  LEA R4, P0, R5, R2, 0x2 ;  /* 0x0000000205047211 */ /* 0x000fe400078010ff */
[----:B------:R-:W-:-:S03]  /*0550*/  IADD3 R6, P1, PT, R2, R7, RZ ;  /* 0x0000000702067210 */ /* 0x000fc60007f3e0ff */
[--C-:B------:R-:W-:Y:S02]  /*0560*/  IMAD.X R5, RZ, RZ, R3.reuse, P0 ;  /* 0x000000ffff057224 */ /* 0x100fe400000e0603 */
[----:B------:R-:W-:Y:S02]  /*0570*/  IMAD.X R7, RZ, RZ, R3, P1 ;  /* 0x000000ffff077224 */ /* 0x000fe400008e0603 */
[----:B------:R-:W0:Y:S01]  /*0580*/  LDC.64 R2, c[0x0][0x390] ;  /* 0x0000e400ff027b82 */ /* 0x000e220000000a00 */
[----:B------:R-:W2:Y:S04]  /*0590*/  LDG.E R4, desc[UR4][R4.64] ;  /* 0x0000000404047981 */ /* 0x000ea8000c1e1900 */
[----:B------:R-:W2:Y:S01]  /*05a0*/  LDG.E R7, desc[UR4][R6.64] ;  /* 0x0000000406077981 */ /* 0x000ea2000c1e1900 */
[----:B0-----:R-:W-:-:S04]  /*05b0*/  IMAD.WIDE R2, R0, 0x4, R2 ;  /* 0x0000000400027825 */ /* 0x001fc800078e0202 */
[----:B--2---:R-:W-:-:S05]  /*05c0*/  FADD R9, R4, -R7 ;  /* 0x8000000704097221 */ /* 0x004fca0000000000 */
[----:B------:R-:W-:Y:S01]  /*05d0*/  STG.E desc[UR4][R2.64], R9 ;  /* 0x0000000902007986 */ /* 0x000fe2000c101904 */
[----:B------:R-:W-:Y:S05]  /*05e0*/  EXIT ;  /* 0x000000000000794d */ /* 0x000fea0003800000 */
.L_x_0:
[----:B------:R-:W-:-:S00]  /*05f0*/  BRA `(.L_x_0) ;  /* 0xfffffffc00fc7947 */ /* 0x000fc0000383ffff */
[----:B------:R-:W-:-:S00]  /*0600*/  NOP ;  /* 0x0000000000007918 */ /* 0x000fc00000000000 */
[----:B------:R-:W-:-:S00]  /*0610*/  NOP ;  /* 0x0000000000007918 */ /* 0x000fc00000000000 */
[----:B------:R-:W-:-:S00]  /*0620*/  NOP ;  /* 0x0000000000007918 */ /* 0x000fc00000000000 */
[----:B------:R-:W-:-:S00]  /*0630*/  NOP ;  /* 0x0000000000007918 */ /* 0x000fc00000000000 */
[----:B------:R-:W-:-:S00]  /*0640*/  NOP ;  /* 0x0000000000007918 */ /* 0x000fc00000000000 */
[----:B------:R-:W-:-:S00]  /*0650*/  NOP ;  /* 0x0000000000007918 */ /* 0x000fc00000000000 */
[----:B------:R-:W-:-:S00]  /*0660*/  NOP ;  /* 0x0000000000007918 */ /* 0x000fc00000000000 */
[----:B------:R-:W-:-:S00]  /*0670*/  NOP ;  /* 0x0000000000007918 */ /* 0x000fc00000000000 */
.L_x_14:


//--------------------- .text.complexFilter2D     --------------------------
	.section	.text.complexFilter2D,"ax",@progbits
	.align	128
        .global         complexFilter2D
        .type           complexFilter2D,@function
        .size           complexFilter2D,(.L_x_13 - complexFilter2D)
        .other          complexFilter2D,@"STO_CUDA_ENTRY STV_DEFAULT"
complexFilter2D:
.text.complexFilter2D:
[----:B------:R-:W-:Y:S01]  /*0000*/  LDC R1, c[0x0][0x37c] ;  /* 0x0000df00ff017b82 */ /* 0x000fe20000000800 */
[----:B------:R-:W0:Y:S01]  /*0010*/  S2R R9, SR_CTAID.X ;  /* 0x0000000000097919 */ /* 0x000e220000002500 */
[----:B------:R-:W1:Y:S01]  /*0020*/  LDCU UR5, c[0x0][0x364] ;  /* 0x00006c80ff0577ac */ /* 0x000e620008000800 */
[----:B------:R-:W0:Y:S01]  /*0030*/  S2R R0, SR_TID.X ;  /* 0x0000000000007919 */ /* 0x000e220000002100 */
[----:B------:R-:W2:Y:S01]  /*0040*/  LDCU UR6, c[0x0][0x3a8] ;  /* 0x00007500ff0677ac */ /* 0x000ea20008000800 */
[----:B------:R-:W1:Y:S01]  /*0050*/  S2R R8, SR_CTAID.Y ;  /* 0x0000000000087919 */ /* 0x000e620000002600 */
[----:B------:R-:W0:Y:S01]  /*0060*/  LDCU UR7, c[0x0][0x360] ;  /* 0x00006c00ff0777ac */ /* 0x000e220008000800 */
[----:B------:R-:W1:Y:S01]  /*0070*/  S2R R3, SR_TID.Y ;  /* 0x0000000000037919 */ /* 0x000e620000002200 */
[----:B------:R-:W3:Y:S01]  /*0080*/  LDCU.64 UR12, c[0x0][0x388] ;  /* 0x00007100ff0c77ac */ /* 0x000ee20008000a00 */
[----:B--2---:R-:W-:Y:S01]  /*0090*/  USHF.R.S32.HI UR4, URZ, 0x1, UR6 ;  /* 0x00000001ff047899 */ /* 0x004fe20008011406 */
[----:B0-----:R-:W-:-:S05]  /*00a0*/  IMAD R9, R9, UR7, R0 ;  /* 0x0000000709097c24 */ /* 0x001fca000f8e0200 */
[----:B------:R-:W-:Y:S01]  /*00b0*/  IADD3 R2, PT, PT, R9, UR4, RZ ;  /* 0x0000000409027c10 */ /* 0x000fe2000fffe0ff */
[----:B-1----:R-:W-:-:S03]  /*00c0*/  IMAD R8, R8, UR5, R3 ;  /* 0x0000000508087c24 */ /* 0x002fc6000f8e0203 */
[----:B---3--:R-:W-:Y:S02]  /*00d0*/  ISETP.GE.AND P0, PT, R2, UR13, PT ;  /* 0x0000000d02007c0c */ /* 0x008fe4000bf06270 */
[C---:B------:R-:W-:Y:S02]  /*00e0*/  IADD3 R0, PT, PT, R8.reuse, UR4, RZ ;  /* 0x0000000408007c10 */ /* 0x040fe4000fffe0ff */
[----:B------:R-:W-:Y:S02]  /*00f0*/  VIMNMX R2, PT, PT, R8, R9, PT ;  /* 0x0000000908027248 */ /* 0x000fe40003fe0100 */
[----:B------:R-:W-:-:S04]  /*0100*/  ISETP.GE.OR P0, PT, R0, UR12, P0 ;  /* 0x0000000c00007c0c */ /* 0x000fc80008706670 */
[----:B------:R-:W-:-:S13]  /*0110*/  ISETP.LT.OR P0, PT, R2, UR4, P0 ;  /* 0x0000000402007c0c */ /* 0x000fda0008701670 */
[----:B------:R-:W-:Y:S05]  /*0120*/  @P0 EXIT ;  /* 0x000000000000094d */ /* 0x000fea0003800000 */
[----:B------:R-:W-:Y:S01]  /*0130*/  UISETP.GE.AND UP0, UPT, UR6, 0x1, UPT ;  /* 0x000000010600788c */ /* 0x000fe2000bf06270 */
[----:B------:R-:W-:Y:S02]  /*0140*/  IADD3 R8, PT, PT, R8, -UR4, RZ ;  /* 0x8000000408087c10 */ /* 0x000fe4000fffe0ff */
[----:B------:R-:W-:Y:S02]  /*0150*/  CS2R R20, SRZ ;  /* 0x0000000000147805 */ /* 0x000fe4000001ff00 */
[----:B------:R-:W-:Y:S01]  /*0160*/  IADD3 R9, PT, PT, R9, -UR4, RZ ;  /* 0x8000000409097c10 */ /* 0x000fe2000fffe0ff */
[----:B------:R-:W0:Y:S03]  /*0170*/  LDCU.64 UR10, c[0x0][0x358] ;  /* 0x00006b00ff0a77ac */ /* 0x000e260008000a00 */
[----:B------:R-:W-:Y:S05]  /*0180*/  BRA.U !UP0, `(.L_x_1) ;  /* 0x0000000908807547 */ /* 0x000fea000b800000 */
[----:B------:R-:W-:Y:S01]  /*0190*/  ULOP3.LUT UR4, UR6, 0x7ffffff8, URZ, 0xc0, !UPT ;  /* 0x7ffffff806047892 */ /* 0x000fe2000f8ec0ff */
[----:B------:R-:W-:Y:S01]  /*01a0*/  IMAD R10, R8, UR13, R9 ;  /* 0x0000000d080a7c24 */ /* 0x000fe2000f8e0209 */
[----:B------:R-:W-:Y:S01]  /*01b0*/  CS2R R20, SRZ ;  /* 0x0000000000147805 */ /* 0x000fe2000001ff00 */
[----:B------:R-:W-:Y:S02]  /*01c0*/  ULOP3.LUT UR9, UR6, 0x7, URZ, 0xc0, !UPT ;  /* 0x0000000706097892 */ /* 0x000fe4000f8ec0ff */
[----:B------:R-:W-:Y:S02]  /*01d0*/  UIADD3 UR8, UPT, UPT, -UR4, URZ, URZ ;  /* 0x000000ff04087290 */ /* 0x000fe4000fffe1ff */
[----:B------:R-:W-:Y:S01]  /*01e0*/  ULOP3.LUT UR6, UR6, 0x3, URZ, 0xc0, !UPT ;  /* 0x0000000306067892 */ /* 0x000fe2000f8ec0ff */
[----:B------:R-:W-:Y:S01]  /*01f0*/  UMOV UR4, URZ ;  /* 0x000000ff00047c82 */ /* 0x000fe20008000000 */
[----:B------:R-:W-:-:S10]  /*0200*/  UMOV UR5, URZ ;  /* 0x000000ff00057c82 */ /* 0x000fd40008000000 */
.L_x_7:
[----:B------:R-:W1:Y:S01]  /*0210*/  LDCU UR14, c[0x0][0x3a8] ;  /* 0x00007500ff0e77ac */ /* 0x000e620008000800 */
[----:B------:R-:W-:Y:S02]  /*0220*/  MOV R11, UR5 ;  /* 0x00000005000b7c02 */ /* 0x000fe40008000f00 */
[----:B------:R-:W-:Y:S01]  /*0230*/  MOV R0, R10 ;  /* 0x0000000a00007202 */ /* 0x000fe20000000f00 */
[----:B------:R-:W-:Y:S02]  /*0240*/  UIADD3 UR4, UPT, UPT, UR4, 0x1, URZ ;  /* 0x0000000104047890 */ /* 0x000fe4000fffe0ff */
[----:B------:R-:W-:Y:S02]  /*0250*/  UISETP.NE.AND UP0, UPT, UR9, URZ, UPT ;  /* 0x000000ff0900728c */ /* 0x000fe4000bf05270 */
[----:B-1----:R-:W-:Y:S02]  /*0260*/  UISETP.GE.U32.AND UP2, UPT, UR14, 0x8, UPT ;  /* 0x000000080e00788c */ /* 0x002fe4000bf46070 */
[----:B------:R-:W-:-:S07]  /*0270*/  UISETP.NE.AND UP1, UPT, UR4, UR14, UPT ;  /* 0x0000000e0400728c */ /* 0x000fce000bf25270 */
[----:B------:R-:W-:Y:S05]  /*0280*/  BRA.U !UP2, `(.L_x_2) ;  /* 0x000000010afc7547 */ /* 0x000fea000b800000 */
[----:B------:R-:W-:Y:S01]  /*0290*/  MOV R11, UR5 ;  /* 0x00000005000b7c02 */ /* 0x000fe20008000f00 */
[----:B------:R-:W1:Y:S01]  /*02a0*/  LDCU.64 UR12, c[0x0][0x380] ;  /* 0x00007000ff0c77ac */ /* 0x000e620008000a00 */
[----:B------:R-:W-:Y:S01]  /*02b0*/  MOV R0, R10 ;  /* 0x0000000a00007202 */ /* 0x000fe20000000f00 */
[----:B------:R-:W-:-:S06]  /*02c0*/  UMOV UR7, UR8 ;  /* 0x0000000800077c82 */ /* 0x000fcc0008000000 */
.L_x_3:
[----:B------:R-:W2:Y:S01]  /*02d0*/  LDC.64 R4, c[0x0][0x398] ;  /* 0x0000e600ff047b82 */ /* 0x000ea20000000a00 */
[----:B-1----:R-:W-:-:S04]  /*02e0*/  IADD3 R6, P0, PT, R0, UR12, RZ ;  /* 0x0000000c00067c10 */ /* 0x002fc8000ff1e0ff */
[----:B------:R-:W-:-:S03]  /*02f0*/  LEA.HI.X.SX32 R7, R0, UR13, 0x1, P0 ;  /* 0x0000000d00077c11 */ /* 0x000fc600080f0eff */
[----:B------:R-:W1:Y:S02]  /*0300*/  LDC.64 R2, c[0x0][0x3a0] ;  /* 0x0000e800ff027b82 */ /* 0x000e640000000a00 */
[----:B0-----:R-:W3:Y:S04]  /*0310*/  LDG.E.U8 R18, desc[UR10][R6.64] ;  /* 0x0000000a06127981 */ /* 0x001ee8000c1e1100 */
[----:B------:R-:W4:Y:S04]  /*0320*/  LDG.E.U8 R24, desc[UR10][R6.64+0x1] ;  /* 0x0000010a06187981 */ /* 0x000f28000c1e1100 */
[----:B------:R-:W5:Y:S04]  /*0330*/  LDG.E.U8 R13, desc[UR10][R6.64+0x2] ;  /* 0x0000020a060d7981 */ /* 0x000f68000c1e1100 */
[----:B------:R-:W5:Y:S01]  /*0340*/  LDG.E.U8 R16, desc[UR10][R6.64+0x3] ;  /* 0x0000030a06107981 */ /* 0x000f62000c1e1100 */
[----:B--2---:R-:W-:-:S03]  /*0350*/  IMAD.WIDE R4, R11, 0x4, R4 ;  /* 0x000000040b047825 */ /* 0x004fc600078e0204 */
[----:B------:R-:W2:Y:S04]  /*0360*/  LDG.E.U8 R15, desc[UR10][R6.64+0x4] ;  /* 0x0000040a060f7981 */ /* 0x000ea8000c1e1100 */
[----:B------:R-:W5:Y:S01]  /*0370*/  LDG.E R27, desc[UR10][R4.64] ;  /* 0x0000000a041b7981 */ /* 0x000f62000c1e1900 */
[----:B-1----:R-:W-:-:S03]  /*0380*/  IMAD.WIDE R2, R11, 0x4, R2 ;  /* 0x000000040b027825 */ /* 0x002fc600078e0202 */
[----:B------:R-:W2:Y:S04]  /*0390*/  LDG.E R22, desc[UR10][R4.64+0x4] ;  /* 0x0000040a04167981 */ /* 0x000ea8000c1e1900 */
[----:B------:R-:W2:Y:S04]  /*03a0*/  LDG.E R26, desc[UR10][R2.64] ;  /* 0x0000000a021a7981 */ /* 0x000ea8000c1e1900 */
[----:B------:R-:W2:Y:S04]  /*03b0*/  LDG.E R23, desc[UR10][R2.64+0x4] ;  /* 0x0000040a02177981 */ /* 0x000ea8000c1e1900 */
[----:B------:R-:W2:Y:S04]  /*03c0*/  LDG.E R19, desc[UR10][R4.64+0x8] ;  /* 0x0000080a04137981 */ /* 0x000ea8000c1e1900 */
[----:B------:R-:W2:Y:S04]  /*03d0*/  LDG.E.U8 R14, desc[UR10][R6.64+0x5] ;  /* 0x0000050a060e7981 */ /* 0x000ea8000c1e1100 */
[----:B------:R-:W2:Y:S04]  /*03e0*/  LDG.E.U8 R12, desc[UR10][R6.64+0x6] ;  /* 0x0000060a060c7981 */ /* 0x000ea8000c1e1100 */
[----:B------:R-:W2:Y:S04]  /*03f0*/  LDG.E.U8 R17, desc[UR10][R6.64+0x7] ;  /* 0x0000070a06117981 */ /* 0x000ea8000c1e1100 */
[----:B------:R-:W2:Y:S04]  /*0400*/  LDG.E R28, desc[UR10][R2.64+0x14] ;  /* 0x0000140a021c7981 */ /* 0x000ea8000c1e1900 */
[----:B------:R-:W2:Y:S04]  /*0410*/  LDG.E R29, desc[UR10][R2.64+0x1c] ;  /* 0x00001c0a021d7981 */ /* 0x000ea8000c1e1900 */
[----:B------:R-:W2:Y:S04]  /*0420*/  LDG.E R7, desc[UR10][R4.64+0x14] ;  /* 0x0000140a04077981 */ /* 0x000ea8000c1e1900 */
[----:B------:R-:W2:Y:S01]  /*0430*/  LDG.E R6, desc[UR10][R4.64+0x18] ;  /* 0x0000180a04067981 */ /* 0x000ea2000c1e1900 */
[----:B---3--:R-:W-:-:S03]  /*0440*/  I2FP.F32.U32 R25, R18 ;  /* 0x0000001200197245 */ /* 0x008fc60000201000 */
[----:B------:R-:W3:Y:S01]  /*0450*/  LDG.E R18, desc[UR10][R2.64+0x8] ;  /* 0x0000080a02127981 */ /* 0x000ee2000c1e1900 */
[----:B----4-:R-:W-:Y:S01]  /*0460*/  I2FP.F32.U32 R24, R24 ;  /* 0x0000001800187245 */ /* 0x010fe20000201000 */
[C---:B-----5:R-:W-:Y:S02]  /*0470*/  FFMA R27, R25.reuse, R27, R20 ;  /* 0x0000001b191b7223 */ /* 0x060fe40000000014 */
[----:B------:R-:W4:Y:S02]  /*0480*/  LDG.E R20, desc[UR10][R2.64+0xc] ;  /* 0x00000c0a02147981 */ /* 0x000f24000c1e1900 */
[----:B--2---:R-:W-:Y:S02]  /*0490*/  FFMA R22, R24, R22, R27 ;  /* 0x0000001618167223 */ /* 0x004fe4000000001b */
[----:B------:R-:W2:Y:S01]  /*04a0*/  LDG.E R27, desc[UR10][R2.64+0x18] ;  /* 0x0000180a021b7981 */ /* 0x000ea2000c1e1900 */
[----:B------:R-:W-:-:S03]  /*04b0*/  FFMA R26, R25, R26, R21 ;  /* 0x0000001a191a7223 */ /* 0x000fc60000000015 */
[----:B------:R-:W5:Y:S01]  /*04c0*/  LDG.E R21, desc[UR10][R4.64+0xc] ;  /* 0x00000c0a04157981 */ /* 0x000f62000c1e1900 */
[----:B------:R-:W-:-:S03]  /*04d0*/  FFMA R25, R24, R23, R26 ;  /* 0x0000001718197223 */ /* 0x000fc6000000001a */
[----:B------:R-:W2:Y:S04]  /*04e0*/  LDG.E R24, desc[UR10][R4.64+0x10] ;  /* 0x0000100a04187981 */ /* 0x000ea8000c1e1900 */
[----:B------:R-:W2:Y:S04]  /*04f0*/  LDG.E R23, desc[UR10][R2.64+0x10] ;  /* 0x0000100a02177981 */ /* 0x000ea8000c1e1900 */
[----:B------:R0:W2:Y:S01]  /*0500*/  LDG.E R26, desc[UR10][R4.64+0x1c] ;  /* 0x00001c0a041a7981 */ /* 0x0000a2000c1e1900 */
[----:B------:R-:W-:-:S05]  /*0510*/  I2FP.F32.U32 R13, R13 ;  /* 0x0000000d000d7245 */ /* 0x000fca0000201000 */
[----:B------:R-:W-:Y:S01]  /*0520*/  FFMA R22, R13, R19, R22 ;  /* 0x000000130d167223 */ /* 0x000fe20000000016 */
[----:B------:R-:W-:Y:S02]  /*0530*/  I2FP.F32.U32 R19, R16 ;  /* 0x0000001000137245 */ /* 0x000fe40000201000 */
[----:B------:R-:W-:Y:S01]  /*0540*/  I2FP.F32.U32 R16, R15 ;  /* 0x0000000f00107245 */ /* 0x000fe20000201000 */
[----:B------:R-:W-:Y:S01]  /*0550*/  UIADD3 UR7, UPT, UPT, UR7, 0x8, URZ ;  /* 0x0000000807077890 */ /* 0x000fe2000fffe0ff */
[----:B0-----:R-:W-:-:S03]  /*0560*/  I2FP.F32.U32 R5, R14 ;  /* 0x0000000e00057245 */ /* 0x001fc60000201000 */
[----:B------:R-:W-:Y:S01]  /*0570*/  UISETP.NE.AND UP2, UPT, UR7, URZ, UPT ;  /* 0x000000ff0700728c */ /* 0x000fe2000bf45270 */
[----:B------:R-:W-:Y:S02]  /*0580*/  I2FP.F32.U32 R12, R12 ;  /* 0x0000000c000c7245 */ /* 0x000fe40000201000 */
[----:B------:R-:W-:Y:S02]  /*0590*/  I2FP.F32.U32 R2, R17 ;  /* 0x0000001100027245 */ /* 0x000fe40000201000 */
[----:B------:R-:W-:Y:S02]  /*05a0*/  IADD3 R0, PT, PT, R0, 0x8, RZ ;  /* 0x0000000800007810 */ /* 0x000fe40007ffe0ff */
[----:B------:R-:W-:Y:S01]  /*05b0*/  IADD3 R11, PT, PT, R11, 0x8, RZ ;  /* 0x000000080b0b7810 */ /* 0x000fe20007ffe0ff */
[----:B---3--:R-:W-:-:S04]  /*05c0*/  FFMA R25, R13, R18, R25 ;  /* 0x000000120d197223 */ /* 0x008fc80000000019 */
[C---:B----4-:R-:W-:Y:S01]  /*05d0*/  FFMA R20, R19.reuse, R20, R25 ;  /* 0x0000001413147223 */ /* 0x050fe20000000019 */
[----:B-----5:R-:W-:-:S04]  /*05e0*/  FFMA R21, R19, R21, R22 ;  /* 0x0000001513157223 */ /* 0x020fc80000000016 */
[C---:B--2---:R-:W-:Y:S01]  /*05f0*/  FFMA R24, R16.reuse, R24, R21 ;  /* 0x0000001810187223 */ /* 0x044fe20000000015 */
[----:B------:R-:W-:-:S03]  /*0600*/  FFMA R23, R16, R23, R20 ;  /* 0x0000001710177223 */ /* 0x000fc60000000014 */
[C---:B------:R-:W-:Y:S01]  /*0610*/  FFMA R7, R5.reuse, R7, R24 ;  /* 0x0000000705077223 */ /* 0x040fe20000000018 */
[----:B------:R-:W-:-:S03]  /*0620*/  FFMA R28, R5, R28, R23 ;  /* 0x0000001c051c7223 */ /* 0x000fc60000000017 */
[C---:B------:R-:W-:Y:S01]  /*0630*/  FFMA R7, R12.reuse, R6, R7 ;  /* 0x000000060c077223 */ /* 0x040fe20000000007 */
[----:B------:R-:W-:-:S03]  /*0640*/  FFMA R28, R12, R27, R28 ;  /* 0x0000001b0c1c7223 */ /* 0x000fc6000000001c */
[C---:B------:R-:W-:Y:S01]  /*0650*/  FFMA R20, R2.reuse, R26, R7 ;  /* 0x0000001a02147223 */ /* 0x040fe20000000007 */
[----:B------:R-:W-:Y:S01]  /*0660*/  FFMA R21, R2, R29, R28 ;  /* 0x0000001d02157223 */ /* 0x000fe2000000001c */
[----:B------:R-:W-:Y:S06]  /*0670*/  BRA.U UP2, `(.L_x_3) ;  /* 0xfffffffd02147547 */ /* 0x000fec000b83ffff */
.L_x_2:
[----:B------:R-:W-:Y:S05]  /*0680*/  BRA.U !UP0, `(.L_x_4) ;  /* 0x0000000508307547 */ /* 0x000fea000b800000 */
[----:B------:R-:W-:Y:S02]  /*0690*/  UIADD3 UR7, UPT, UPT, UR9, -0x1, URZ ;  /* 0xffffffff09077890 */ /* 0x000fe4000fffe0ff */
[----:B------:R-:W-:Y:S02]  /*06a0*/  UISETP.NE.AND UP2, UPT, UR6, URZ, UPT ;  /* 0x000000ff0600728c */ /* 0x000fe4000bf45270 */
[----:B------:R-:W-:-:S09]  /*06b0*/  UISETP.GE.U32.AND UP0, UPT, UR7, 0x3, UPT ;  /* 0x000000030700788c */ /* 0x000fd2000bf06070 */
[----:B------:R-:W-:Y:S05]  /*06c0*/  BRA.U !UP0, `(.L_x_5) ;  /* 0x0000000108847547 */ /* 0x000fea000b800000 */
[----:B------:R-:W1:Y:S01]  /*06d0*/  LDCU.64 UR12, c[0x0][0x380] ;  /* 0x00007000ff0c77ac */ /* 0x000e620008000a00 */
[----:B------:R-:W2:Y:S08]  /*06e0*/  LDC.64 R4, c[0x0][0x398] ;  /* 0x0000e600ff047b82 */ /* 0x000eb00000000a00 */
[----:B------:R-:W3:Y:S01]  /*06f0*/  LDC.64 R2, c[0x0][0x3a0] ;  /* 0x0000e800ff027b82 */ /* 0x000ee20000000a00 */
[----:B-1----:R-:W-:-:S04]  /*0700*/  IADD3 R6, P0, PT, R0, UR12, RZ ;  /* 0x0000000c00067c10 */ /* 0x002fc8000ff1e0ff */
[----:B------:R-:W-:Y:S01]  /*0710*/  LEA.HI.X.SX32 R7, R0, UR13, 0x1, P0 ;  /* 0x0000000d00077c11 */ /* 0x000fe200080f0eff */
[----:B--2---:R-:W-:-:S04]  /*0720*/  IMAD.WIDE R4, R11, 0x4, R4 ;  /* 0x000000040b047825 */ /* 0x004fc800078e0204 */
[----:B0-----:R-:W2:Y:S04]  /*0730*/  LDG.E.U8 R18, desc[UR10][R6.64] ;  /* 0x0000000a06127981 */ /* 0x001ea8000c1e1100 */
[----:B------:R-:W4:Y:S01]  /*0740*/  LDG.E.U8 R23, desc[UR10][R6.64+0x1] ;  /* 0x0000010a06177981 */ /* 0x000f22000c1e1100 */
[----:B---3--:R-:W-:-:S03]  /*0750*/  IMAD.WIDE R2, R11, 0x4, R2 ;  /* 0x000000040b027825 */ /* 0x008fc600078e0202 */
[----:B------:R-:W3:Y:S04]  /*0760*/  LDG.E R22, desc[UR10][R4.64] ;  /* 0x0000000a04167981 */ /* 0x000ee8000c1e1900 */
[----:B------:R-:W5:Y:S04]  /*0770*/  LDG.E R24, desc[UR10][R2.64] ;  /* 0x0000000a02187981 */ /* 0x000f68000c1e1900 */
[----:B------:R-:W5:Y:S04]  /*0780*/  LDG.E.U8 R25, desc[UR10][R6.64+0x2] ;  /* 0x0000020a06197981 */ /* 0x000f68000c1e1100 */
[----:B------:R-:W5:Y:S04]  /*0790*/  LDG.E R17, desc[UR10][R4.64+0x4] ;  /* 0x0000040a04117981 */ /* 0x000f68000c1e1900 */
[----:B------:R-:W5:Y:S04]  /*07a0*/  LDG.E R12, desc[UR10][R2.64+0x4] ;  /* 0x0000040a020c7981 */ /* 0x000f68000c1e1900 */
[----:B------:R-:W5:Y:S04]  /*07b0*/  LDG.E.U8 R16, desc[UR10][R6.64+0x3] ;  /* 0x0000030a06107981 */ /* 0x000f68000c1e1100 */
[----:B------:R-:W5:Y:S04]  /*07c0*/  LDG.E R15, desc[UR10][R4.64+0x8] ;  /* 0x0000080a040f7981 */ /* 0x000f68000c1e1900 */
[----:B------:R-:W5:Y:S04]  /*07d0*/  LDG.E R13, desc[UR10][R2.64+0x8] ;  /* 0x0000080a020d7981 */ /* 0x000f68000c1e1900 */
[----:B------:R-:W5:Y:S04]  /*07e0*/  LDG.E R14, desc[UR10][R4.64+0xc] ;  /* 0x00000c0a040e7981 */ /* 0x000f68000c1e1900 */
[----:B------:R-:W5:Y:S01]  /*07f0*/  LDG.E R27, desc[UR10][R2.64+0xc] ;  /* 0x00000c0a021b7981 */ /* 0x000f62000c1e1900 */
[----:B------:R-:W-:-:S02]  /*0800*/  IADD3 R11, PT, PT, R11, 0x4, RZ ;  /* 0x000000040b0b7810 */ /* 0x000fc40007ffe0ff */
[----:B------:R-:W-:Y:S02]  /*0810*/  IADD3 R0, PT, PT, R0, 0x4, RZ ;  /* 0x0000000400007810 */ /* 0x000fe40007ffe0ff */
[----:B--2---:R-:W-:Y:S02]  /*0820*/  I2FP.F32.U32 R19, R18 ;  /* 0x0000001200137245 */ /* 0x004fe40000201000 */
[----:B----4-:R-:W-:-:S03]  /*0830*/  I2FP.F32.U32 R23, R23 ;  /* 0x0000001700177245 */ /* 0x010fc60000201000 */
[C---:B---3--:R-:W-:Y:S01]  /*0840*/  FFMA R22, R19.reuse, R22, R20 ;  /* 0x0000001613167223 */ /* 0x048fe20000000014 */
[----:B-----5:R-:W-:Y:S01]  /*0850*/  FFMA R19, R19, R24, R21 ;  /* 0x0000001813137223 */ /* 0x020fe20000000015 */
[----:B------:R-:W-:Y:S02]  /*0860*/  I2FP.F32.U32 R25, R25 ;  /* 0x0000001900197245 */ /* 0x000fe40000201000 */
[C---:B------:R-:W-:Y:S01]  /*0870*/  FFMA R22, R23.reuse, R17, R22 ;  /* 0x0000001117167223 */ /* 0x040fe20000000016 */
[----:B------:R-:W-:Y:S01]  /*0880*/  FFMA R12, R23, R12, R19 ;  /* 0x0000000c170c7223 */ /* 0x000fe20000000013 */
[----:B------:R-:W-:Y:S02]  /*0890*/  I2FP.F32.U32 R16, R16 ;  /* 0x0000001000107245 */ /* 0x000fe40000201000 */
[C---:B------:R-:W-:Y:S01]  /*08a0*/  FFMA R15, R25.reuse, R15, R22 ;  /* 0x0000000f190f7223 */ /* 0x040fe20000000016 */
[----:B------:R-:W-:-:S03]  /*08b0*/  FFMA R12, R25, R13, R12 ;  /* 0x0000000d190c7223 */ /* 0x000fc6000000000c */
[C---:B------:R-:W-:Y:S01]  /*08c0*/  FFMA R20, R16.reuse, R14, R15 ;  /* 0x0000000e10147223 */ /* 0x040fe2000000000f */
[----:B------:R-:W-:-:S07]  /*08d0*/  FFMA R21, R16, R27, R12 ;  /* 0x0000001b10157223 */ /* 0x000fce000000000c */
.L_x_5:
[----:B------:R-:W-:Y:S05]  /*08e0*/  BRA.U !UP2, `(.L_x_4) ;  /* 0x000000010a987547 */ /* 0x000fea000b800000 */
[----:B------:R-:W-:Y:S02]  /*08f0*/  UISETP.NE.AND UP0, UPT, UR6, 0x1, UPT ;  /* 0x000000010600788c */ /* 0x000fe4000bf05270 */
[----:B------:R-:W-:-:S07]  /*0900*/  ULOP3.LUT UP2, URZ, UR14, 0x1, URZ, 0xc0, !UPT ;  /* 0x000000010eff7892 */ /* 0x000fce000f84c0ff */
        /* <DEDUP_REMOVED lines=19> */
[----:B-----5:R-:W-:-:S03]  /*0a40*/  FFMA R16, R13, R16, R21 ;  /* 0x000000100d107223 */ /* 0x020fc60000000015 */
[C---:B------:R-:W-:Y:S01]  /*0a50*/  FFMA R20, R15.reuse, R17, R14 ;  /* 0x000000110f147223 */ /* 0x040fe2000000000e */
[----:B------:R-:W-:-:S07]  /*0a60*/  FFMA R21, R15, R19, R16 ;  /* 0x000000130f157223 */ /* 0x000fce0000000010 */
.L_x_6:
        /* <DEDUP_REMOVED lines=8> */
[----:B------:R-:W4:Y:S01]  /*0af0*/  LDG.E R2, desc[UR10][R2.64] ;  /* 0x0000000a02027981 */ /* 0x000f22000c1e1900 */
[----:B---3--:R-:W-:-:S06]  /*0b00*/  IMAD.WIDE R4, R11, 0x4, R4 ;  /* 0x000000040b047825 */ /* 0x008fcc00078e0204 */
[----:B------:R-:W3:Y:S01]  /*0b10*/  LDG.E R4, desc[UR10][R4.64] ;  /* 0x0000000a04047981 */ /* 0x000ee2000c1e1900 */
[----:B--2---:R-:W-:-:S05]  /*0b20*/  I2FP.F32.U32 R11, R6 ;  /* 0x00000006000b7245 */ /* 0x004fca0000201000 */
[C---:B----4-:R-:W-:Y:S01]  /*0b30*/  FFMA R20, R11.reuse, R2, R20 ;  /* 0x000000020b147223 */ /* 0x050fe20000000014 */
[----:B---3--:R-:W-:-:S07]  /*0b40*/  FFMA R21, R11, R4, R21 ;  /* 0x000000040b157223 */ /* 0x008fce0000000015 */
.L_x_4:
[----:B------:R-:W1:Y:S01]  /*0b50*/  LDCU UR7, c[0x0][0x38c] ;  /* 0x00007180ff0777ac */ /* 0x000e620008000800 */
[----:B------:R-:W-:Y:S01]  /*0b60*/  UIADD3 UR5, UPT, UPT, UR5, UR14, URZ ;  /* 0x0000000e05057290 */ /* 0x000fe2000fffe0ff */
[----:B-1----:R-:W-:Y:S01]  /*0b70*/  IADD3 R10, PT, PT, R10, UR7, RZ ;  /* 0x000000070a0a7c10 */ /* 0x002fe2000fffe0ff */
[----:B------:R-:W-:Y:S10]  /*0b80*/  BRA.U UP1, `(.L_x_7) ;  /* 0xfffffff501a07547 */ /* 0x000ff4000b83ffff */
.L_x_1:
[----:B------:R-:W-:Y:S01]  /*0b90*/  FMUL R21, R21, R21 ;  /* 0x0000001515157220 */ /* 0x000fe20000400000 */
[----:B------:R-:W-:Y:S03]  /*0ba0*/  BSSY.RECONVERGENT B0, `(.L_x_8) ;  /* 0x000000d000007945 */ /* 0x000fe60003800200 */
[----:B------:R-:W-:-:S04]  /*0bb0*/  FFMA R0, R20, R20, R21 ;  /* 0x0000001414007223 */ /* 0x000fc80000000015 */
[----:B------:R1:W2:Y:S01]  /*0bc0*/  MUFU.RSQ R3, R0 ;  /* 0x0000000000037308 */ /* 0x0002a20000001400 */
[----:B------:R-:W-:-:S04]  /*0bd0*/  IADD3 R2, PT, PT, R0, -0xd000000, RZ ;  /* 0xf300000000027810 */ /* 0x000fc80007ffe0ff */
[----:B------:R-:W-:-:S13]  /*0be0*/  ISETP.GT.U32.AND P0, PT, R2, 0x727fffff, PT ;  /* 0x727fffff0200780c */ /* 0x000fda0003f04070 */
[----:B-12---:R-:W-:Y:S05]  /*0bf0*/  @!P0 BRA `(.L_x_9) ;  /* 0x00000000000c8947 */ /* 0x006fea0003800000 */
[----:B------:R-:W-:-:S07]  /*0c00*/  MOV R7, 0xc20 ;  /* 0x00000c2000077802 */ /* 0x000fce0000000f00 */
[----:B0-----:R-:W-:Y:S05]  /*0c10*/  CALL.REL.NOINC `($__internal_0_$__cuda_sm20_sqrt_rn_f32_slowpath) ;  /* 0x00000000003c7944 */ /* 0x001fea0003c00000 */
[----:B------:R-:W-:Y:S05]  /*0c20*/  BRA `(.L_x_10) ;  /* 0x0000000000107947 */ /* 0x000fea0003800000 */
.L_x_9:
[----:B------:R-:W-:Y:S01]  /*0c30*/  FMUL.FTZ R5, R0, R3 ;  /* 0x0000000300057220 */ /* 0x000fe20000410000 */
[----:B------:R-:W-:-:S03]  /*0c40*/  FMUL.FTZ R2, R3, 0.5 ;  /* 0x3f00000003027820 */ /* 0x000fc60000410000 */
[----:B------:R-:W-:-:S04]  /*0c50*/  FFMA R0, -R5, R5, R0 ;  /* 0x0000000505007223 */ /* 0x000fc80000000100 */
[----:B------:R-:W-:-:S07]  /*0c60*/  FFMA R5, R0, R2, R5 ;  /* 0x0000000200057223 */ /* 0x000fce0000000005 */
.L_x_10:
[----:B0-----:R-:W-:Y:S05]  /*0c70*/  BSYNC.RECONVERGENT B0 ;  /* 0x0000000000007941 */ /* 0x001fea0003800200 */
.L_x_8:
[----:B------:R-:W0:Y:S01]  /*0c80*/  LDCU UR4, c[0x0][0x3a8] ;  /* 0x00007500ff0477ac */ /* 0x000e220008000800 */
[----:B------:R-:W1:Y:S01]  /*0c90*/  LDC.64 R2, c[0x0][0x390] ;  /* 0x0000e400ff027b82 */ /* 0x000e620000000a00 */
[----:B------:R-:W2:Y:S01]  /*0ca0*/  LDCU UR5, c[0x0][0x38c] ;  /* 0x00007180ff0577ac */ /* 0x000ea20008000800 */
[----:B0-----:R-:W-:-:S04]  /*0cb0*/  ULOP3.LUT UR4, UR4, 0xfffffffe, URZ, 0xc0, !UPT ;  /* 0xfffffffe04047892 */ /* 0x001fc8000f8ec0ff */
[----:B--2---:R-:W-:-:S06]  /*0cc0*/  UIADD3 UR4, UPT, UPT, -UR4, UR5, URZ ;  /* 0x0000000504047290 */ /* 0x004fcc000fffe1ff */
[----:B------:R-:W-:-:S04]  /*0cd0*/  IMAD R9, R8, UR4, R9 ;  /* 0x0000000408097c24 */ /* 0x000fc8000f8e0209 */
[----:B-1----:R-:W-:-:S05]  /*0ce0*/  IMAD.WIDE R2, R9, 0x4, R2 ;  /* 0x0000000409027825 */ /* 0x002fca00078e0202 */
[----:B------:R-:W-:Y:S01]  /*0cf0*/  STG.E desc[UR10][R2.64], R5 ;  /* 0x0000000502007986 */ /* 0x000fe2000c10190a */
[----:B------:R-:W-:Y:S05]  /*0d00*/  EXIT ;  /* 0x000000000000794d */ /* 0x000fea0003800000 */
        .weak           $__internal_0_$__cuda_sm20_sqrt_rn_f32_slowpath
        .type           $__internal_0_$__cuda_sm20_sqrt_rn_f32_slowpath,@function
        .size           $__internal_0_$__cuda_sm20_sqrt_rn_f32_slowpath,(.L_x_13 - $__internal_0_$__cuda_sm20_sqrt_rn_f32_slowpath)
$__internal_0_$__cuda_sm20_sqrt_rn_f32_slowpath:
[----:B------:R-:W-:-:S13]  /*0d10*/  LOP3.LUT P0, RZ, R0, 0x7fffffff, RZ, 0xc0, !PT ;  /* 0x7fffffff00ff7812 */ /* 0x000fda000780c0ff */
[----:B------:R-:W-:Y:S01]  /*0d20*/  @!P0 MOV R2, R0 ;  /* 0x0000000000028202 */ /* 0x000fe20000000f00 */
[----:B------:R-:W-:Y:S06]  /*0d30*/  @!P0 BRA `(.L_x_11) ;  /* 0x0000000000408947 */ /* 0x000fec0003800000 */
[----:B------:R-:W-:-:S13]  /*0d40*/  FSETP.GEU.FTZ.AND P0, PT, R0, RZ, PT ;  /* 0x000000ff0000720b */ /* 0x000fda0003f1e000 */
[----:B------:R-:W-:Y:S01]  /*0d50*/  @!P0 MOV R2, 0x7fffffff ;  /* 0x7fffffff00028802 */ /* 0x000fe20000000f00 */
[----:B------:R-:W-:Y:S06]  /*0d60*/  @!P0 BRA `(.L_x_11) ;  /* 0x0000000000348947 */ /* 0x000fec0003800000 */
[----:B------:R-:W-:-:S13]  /*0d70*/  FSETP.GTU.FTZ.AND P0, PT, |R0|, +INF , PT ;  /* 0x7f8000000000780b */ /* 0x000fda0003f1c200 */
[----:B------:R-:W-:Y:S01]  /*0d80*/  @P0 FADD.FTZ R2, R0, 1 ;  /* 0x3f80000000020421 */ /* 0x000fe20000010000 */
[----:B------:R-:W-:Y:S06]  /*0d90*/  @P0 BRA `(.L_x_11) ;  /* 0x0000000000280947 */ /* 0x000fec0003800000 */
[----:B------:R-:W-:-:S13]  /*0da0*/  FSETP.NEU.FTZ.AND P0, PT, |R0|, +INF , PT ;  /* 0x7f8000000000780b */ /* 0x000fda0003f1d200 */
[----:B------:R-:W-:-:S04]  /*0db0*/  @P0 FFMA R3, R0, 1.84467440737095516160e+19, RZ ;  /* 0x5f80000000030823 */ /* 0x000fc800000000ff */
[----:B------:R-:W0:Y:S02]  /*0dc0*/  @P0 MUFU.RSQ R2, R3 ;  /* 0x0000000300020308 */ /* 0x000e240000001400 */
[----:B0-----:R-:W-:Y:S01]  /*0dd0*/  @P0 FMUL.FTZ R4, R3, R2 ;  /* 0x0000000203040220 */ /* 0x001fe20000410000 */
[----:B------:R-:W-:Y:S01]  /*0de0*/  @P0 FMUL.FTZ R6, R2, 0.5 ;  /* 0x3f00000002060820 */ /* 0x000fe20000410000 */
[----:B------:R-:W-:Y:S02]  /*0df0*/  @!P0 MOV R2, R0 ;  /* 0x0000000000028202 */ /* 0x000fe40000000f00 */
[----:B------:R-:W-:-:S04]  /*0e00*/  @P0 FADD.FTZ R5, -R4, -RZ ;  /* 0x800000ff04050221 */ /* 0x000fc80000010100 */
[----:B------:R-:W-:-:S04]  /*0e10*/  @P0 FFMA R5, R4, R5, R3 ;  /* 0x0000000504050223 */ /* 0x000fc80000000003 */
[----:B------:R-:W-:-:S04]  /*0e20*/  @P0 FFMA R5, R5, R6, R4 ;  /* 0x0000000605050223 */ /* 0x000fc80000000004 */
[----:B------:R-:W-:-:S07]  /*0e30*/  @P0 FMUL.FTZ R2, R5, 2.3283064365386962891e-10 ;  /* 0x2f80000005020820 */ /* 0x000fce0000410000 */
.L_x_11:
[----:B------:R-:W-:Y:S01]  /*0e40*/  HFMA2 R3, -RZ, RZ, 0, 0 ;  /* 0x00000000ff037431 */ /* 0x000fe200000001ff */
[----:B------:R-:W-:Y:S02]  /*0e50*/  MOV R5, R2 ;  /* 0x0000000200057202 */ /* 0x000fe40000000f00 */
[----:B------:R-:W-:-:S04]  /*0e60*/  MOV R2, R7 ;  /* 0x0000000700027202 */ /* 0x000fc80000000f00 */
[----:B------:R-:W-:Y:S05]  /*0e70*/  RET.REL.NODEC R2 `(complexFilter2D) ;  /* 0xfffffff002607950 */ /* 0x000fea0003c3ffff */
.L_x_12:
        /* <DEDUP_REMOVED lines=16> */
.L_x_13:


//--------------------- .nv.shared.reserved.0     --------------------------
	.section	.nv.shared.reserved.0,"aw",@nobits
	.weak		__nv_reservedSMEM_offset_0_alias
	.size		__nv_reservedSMEM_offset_0_alias, 0, 64
	.other		__nv_reservedSMEM_offset_0_alias,@"STO_CUDA_RESERVED_SHARED STV_DEFAULT"
__nv_reservedSMEM_offset_0_alias:
	.zero		0
	.zero		64


//--------------------- .nv.constant0.combineFilteredImages --------------------------
	.section	.nv.constant0.combineFilteredImages,"a",@progbits
	.sectionflags	@""
	.align	4
.nv.constant0.combineFilteredImages:
	.zero		920


//--------------------- .nv.constant0.complexFilter2D --------------------------
	.section	.nv.constant0.complexFilter2D,"a",@progbits
	.sectionflags	@""
	.align	4
.nv.constant0.complexFilter2D:
	.zero		940


//--------------------- SYMBOLS --------------------------

	.type		.nv.reservedSmem.offset0,@object
	.size		.nv.reservedSmem.offset0,0x4
